//
// Generated by NVIDIA NVVM Compiler
//
// Compiler Build ID: CL-36424714
// Cuda compilation tools, release 13.0, V13.0.88
// Based on NVVM 20.0.0
//

.version 9.0
.target sm_100
.address_size 64

	// .globl	_Z16sgemm_vectorizediiiPKfS0_Pf

.visible .entry _Z16sgemm_vectorizediiiPKfS0_Pf(
	.param .u32 _Z16sgemm_vectorizediiiPKfS0_Pf_param_0,
	.param .u32 _Z16sgemm_vectorizediiiPKfS0_Pf_param_1,
	.param .u32 _Z16sgemm_vectorizediiiPKfS0_Pf_param_2,
	.param .u64 .ptr .align 1 _Z16sgemm_vectorizediiiPKfS0_Pf_param_3,
	.param .u64 .ptr .align 1 _Z16sgemm_vectorizediiiPKfS0_Pf_param_4,
	.param .u64 .ptr .align 1 _Z16sgemm_vectorizediiiPKfS0_Pf_param_5
)
{


	ret;

}


// ===== COMPILED SASS (sm_100) =====

	.target	sm_100

	.elftype	@"ET_EXEC"


//--------------------- .note.nv.tkinfo           --------------------------
	.section	.note.nv.tkinfo,"",@"SHT_NOTE"
	.sectionflags	@"SHF_NOTE_NV_TKINFO"
	.tkinfo
        /*0018*/ 	.word	0x00000002
        /*0030*/ 	.string	""
        /*0030*/ 	.string	"ptxas"
        /*0030*/ 	.string	"Cuda compilation tools, release 13.0, V13.0.88"
        /*0030*/ 	.string	"Build cuda_13.0.r13.0/compiler.36424714_0"
        /*0030*/ 	.string	"-arch sm_100 -m 64 "



//--------------------- .note.nv.cuinfo           --------------------------
	.section	.note.nv.cuinfo,"",@"SHT_NOTE"
	.sectionflags	@"SHF_NOTE_NV_CUINFO"
        /*0018*/ 	.short	0x0002
        /*001a*/ 	.short	0x0064
        /*001c*/ 	.short	0x0082
	.zero		2


//--------------------- .nv.info                  --------------------------
	.section	.nv.info,"",@"SHT_CUDA_INFO"
	.align	4


	//----- nvinfo : EIATTR_REGCOUNT
	.align		4
        /*0000*/ 	.byte	0x04, 0x2f
        /*0002*/ 	.short	(.L_1 - .L_0)
	.align		4
.L_0:
        /*0004*/ 	.word	index@(_Z16sgemm_vectorizediiiPKfS0_Pf)
        /*0008*/ 	.word	0x00000004


	//----- nvinfo : EIATTR_FRAME_SIZE
	.align		4
.L_1:
        /*000c*/ 	.byte	0x04, 0x11
        /*000e*/ 	.short	(.L_3 - .L_2)
	.align		4
.L_2:
        /*0010*/ 	.word	index@(_Z16sgemm_vectorizediiiPKfS0_Pf)
        /*0014*/ 	.word	0x00000000


	//----- nvinfo : EIATTR_MIN_STACK_SIZE
	.align		4
.L_3:
        /*0018*/ 	.byte	0x04, 0x12
        /*001a*/ 	.short	(.L_5 - .L_4)
	.align		4
.L_4:
        /*001c*/ 	.word	index@(_Z16sgemm_vectorizediiiPKfS0_Pf)
        /*0020*/ 	.word	0x00000000
.L_5:


//--------------------- .nv.compat                --------------------------
	.section	.nv.compat,"",@"SHT_CUDA_COMPAT_INFO"
	.align	4
        /*0000*/ 	.byte	0x02, 0x09, 0x00, 0x00, 0x02, 0x02, 0x01, 0x00, 0x02, 0x05, 0x05, 0x00, 0x03, 0x07, 0x01, 0x01
        /*0010*/ 	.byte	0x02, 0x03, 0x00, 0x00, 0x02, 0x06, 0x01, 0x00, 0x04, 0x0b, 0x08, 0x00, 0x09, 0x00, 0x00, 0x00
        /*0020*/ 	.byte	0x00, 0x00, 0x00, 0x00


//--------------------- .nv.info._Z16sgemm_vectorizediiiPKfS0_Pf --------------------------
	.section	.nv.info._Z16sgemm_vectorizediiiPKfS0_Pf,"",@"SHT_CUDA_INFO"
	.sectionflags	@""
	.align	4


	//----- nvinfo : EIATTR_CUDA_API_VERSION
	.align		4
        /*0000*/ 	.byte	0x04, 0x37
        /*0002*/ 	.short	(.L_7 - .L_6)
.L_6:
        /*0004*/ 	.word	0x00000082


	//----- nvinfo : EIATTR_KPARAM_INFO
	.align		4
.L_7:
        /*0008*/ 	.byte	0x04, 0x17
        /*000a*/ 	.short	(.L_9 - .L_8)
.L_8:
        /*000c*/ 	.word	0x00000000
        /*0010*/ 	.short	0x0005
        /*0012*/ 	.short	0x0020
        /*0014*/ 	.byte	0x00, 0xf5, 0x21, 0x00


	//----- nvinfo : EIATTR_KPARAM_INFO
	.align		4
.L_9:
        /*0018*/ 	.byte	0x04, 0x17
        /*001a*/ 	.short	(.L_11 - .L_10)
.L_10:
        /*001c*/ 	.word	0x00000000
        /*0020*/ 	.short	0x0004
        /*0022*/ 	.short	0x0018
        /*0024*/ 	.byte	0x00, 0xf5, 0x21, 0x00


	//----- nvinfo : EIATTR_KPARAM_INFO
	.align		4
.L_11:
        /*0028*/ 	.byte	0x04, 0x17
        /*002a*/ 	.short	(.L_13 - .L_12)
.L_12:
        /*002c*/ 	.word	0x00000000
        /*0030*/ 	.short	0x0003
        /*0032*/ 	.short	0x0010
        /*0034*/ 	.byte	0x00, 0xf5, 0x21, 0x00


	//----- nvinfo : EIATTR_KPARAM_INFO
	.align		4
.L_13:
        /*0038*/ 	.byte	0x04, 0x17
        /*003a*/ 	.short	(.L_15 - .L_14)
.L_14:
        /*003c*/ 	.word	0x00000000
        /*0040*/ 	.short	0x0002
        /*0042*/ 	.short	0x0008
        /*0044*/ 	.byte	0x00, 0xf0, 0x11, 0x00


	//----- nvinfo : EIATTR_KPARAM_INFO
	.align		4
.L_15:
        /*0048*/ 	.byte	0x04, 0x17
        /*004a*/ 	.short	(.L_17 - .L_16)
.L_16:
        /*004c*/ 	.word	0x00000000
        /*0050*/ 	.short	0x0001
        /*0052*/ 	.short	0x0004
        /*0054*/ 	.byte	0x00, 0xf0, 0x11, 0x00


	//----- nvinfo : EIATTR_KPARAM_INFO
	.align		4
.L_17:
        /*0058*/ 	.byte	0x04, 0x17
        /*005a*/ 	.short	(.L_19 - .L_18)
.L_18:
        /*005c*/ 	.word	0x00000000
        /*0060*/ 	.short	0x0000
        /*0062*/ 	.short	0x0000
        /*0064*/ 	.byte	0x00, 0xf0, 0x11, 0x00


	//----- nvinfo : EIATTR_SPARSE_MMA_MASK
	.align		4
.L_19:
        /*0068*/ 	.byte	0x03, 0x50
        /*006a*/ 	.short	0x0000


	//----- nvinfo : EIATTR_MAXREG_COUNT
	.align		4
        /*006c*/ 	.byte	0x03, 0x1b
        /*006e*/ 	.short	0x00ff


	//----- nvinfo : EIATTR_MERCURY_ISA_VERSION
	.align		4
        /*0070*/ 	.byte	0x03, 0x5f
        /*0072*/ 	.short	0x0101


	//----- nvinfo : EIATTR_VRC_CTA_INIT_COUNT
	.align		4
        /*0074*/ 	.byte	0x02, 0x4a
	.zero		1
	.zero		1


	//----- nvinfo : EIATTR_EXIT_INSTR_OFFSETS
	.align		4
        /*0078*/ 	.byte	0x04, 0x1c
        /*007a*/ 	.short	(.L_21 - .L_20)


	//   ....[0]....
.L_20:
        /*007c*/ 	.word	0x00000010


	//----- nvinfo : EIATTR_CBANK_PARAM_SIZE
	.align		4
.L_21:
        /*0080*/ 	.byte	0x03, 0x19
        /*0082*/ 	.short	0x0028


	//----- nvinfo : EIATTR_PARAM_CBANK
	.align		4
        /*0084*/ 	.byte	0x04, 0x0a
        /*0086*/ 	.short	(.L_23 - .L_22)
	.align		4
.L_22:
        /*0088*/ 	.word	index@(.nv.constant0._Z16sgemm_vectorizediiiPKfS0_Pf)
        /*008c*/ 	.short	0x0380
        /*008e*/ 	.short	0x0028


	//----- nvinfo : EIATTR_SW_WAR
	.align		4
.L_23:
        /*0090*/ 	.byte	0x04, 0x36
        /*0092*/ 	.short	(.L_25 - .L_24)
.L_24:
        /*0094*/ 	.word	0x00000008
.L_25:


//--------------------- .nv.callgraph             --------------------------
	.section	.nv.callgraph,"",@"SHT_CUDA_CALLGRAPH"
	.align	4
	.sectionentsize	8
	.align		4
        /*0000*/ 	.word	0x00000000
	.align		4
        /*0004*/ 	.word	0xffffffff
	.align		4
        /*0008*/ 	.word	0x00000000
	.align		4
        /*000c*/ 	.word	0xfffffffe
	.align		4
        /*0010*/ 	.word	0x00000000
	.align		4
        /*0014*/ 	.word	0xfffffffd
	.align		4
        /*0018*/ 	.word	0x00000000
	.align		4
        /*001c*/ 	.word	0xfffffffc


//--------------------- .text._Z16sgemm_vectorizediiiPKfS0_Pf --------------------------
	.section	.text._Z16sgemm_vectorizediiiPKfS0_Pf,"ax",@progbits
	.align	128
        .global         _Z16sgemm_vectorizediiiPKfS0_Pf
        .type           _Z16sgemm_vectorizediiiPKfS0_Pf,@function
        .size           _Z16sgemm_vectorizediiiPKfS0_Pf,(.L_x_1 - _Z16sgemm_vectorizediiiPKfS0_Pf)
        .other          _Z16sgemm_vectorizediiiPKfS0_Pf,@"STO_CUDA_ENTRY STV_DEFAULT"
_Z16sgemm_vectorizediiiPKfS0_Pf:
.text._Z16sgemm_vectorizediiiPKfS0_Pf:
[----:B------:R-:W-:Y:S01]  /*0000*/  LDC R1, c[0x0][0x37c] ;  /* 0x0000df00ff017b82 */ /* 0x000fe20000000800 */
[----:B------:R-:W-:Y:S05]  /*0010*/  EXIT ;  /* 0x000000000000794d */ /* 0x000fea0003800000 */
.L_x_0:
[----:B------:R-:W-:-:S00]  /*0020*/  BRA `(.L_x_0) ;  /* 0xfffffffc00fc7947 */ /* 0x000fc0000383ffff */
[----:B------:R-:W-:-:S00]  /*0030*/  NOP ;  /* 0x0000000000007918 */ /* 0x000fc00000000000 */
        /* <DEDUP_REMOVED lines=12> */
.L_x_1:


//--------------------- .nv.shared.reserved.0     --------------------------
	.section	.nv.shared.reserved.0,"aw",@nobits
	.weak		__nv_reservedSMEM_offset_0_alias
	.size		__nv_reservedSMEM_offset_0_alias, 0, 64
	.other		__nv_reservedSMEM_offset_0_alias,@"STO_CUDA_RESERVED_SHARED STV_DEFAULT"
__nv_reservedSMEM_offset_0_alias:
	.zero		0
	.zero		64


//--------------------- .nv.constant0._Z16sgemm_vectorizediiiPKfS0_Pf --------------------------
	.section	.nv.constant0._Z16sgemm_vectorizediiiPKfS0_Pf,"a",@progbits
	.sectionflags	@""
	.align	4
.nv.constant0._Z16sgemm_vectorizediiiPKfS0_Pf:
	.zero		936


//--------------------- SYMBOLS --------------------------

	.type		.nv.reservedSmem.offset0,@object
	.size		.nv.reservedSmem.offset0,0x4
